//
// Generated by NVIDIA NVVM Compiler
//
// Compiler Build ID: CL-36424714
// Cuda compilation tools, release 13.0, V13.0.88
// Based on NVVM 20.0.0
//

.version 9.0
.target sm_100
.address_size 64

	// .globl	_Z3addi
.extern .func  (.param .b32 func_retval0) vprintf
(
	.param .b64 vprintf_param_0,
	.param .b64 vprintf_param_1
)
;
.global .align 1 .b8 $str[16] = {105, 32, 61, 32, 37, 100, 44, 32, 106, 32, 61, 32, 37, 100, 10};

.visible .entry _Z3addi(
	.param .u32 _Z3addi_param_0
)
{
	.local .align 8 .b8 	__local_depot0[8];
	.reg .b64 	%SP;
	.reg .b64 	%SPL;
	.reg .b32 	%r<6>;
	.reg .b64 	%rd<5>;

	mov.u64 	%SPL, __local_depot0;
	cvta.local.u64 	%SP, %SPL;
	ld.param.u32 	%r2, [_Z3addi_param_0];
	add.u64 	%rd1, %SP, 0;
	add.u64 	%rd2, %SPL, 0;
	// begin inline asm
	add.s32 %r1, %r1, 1;
add.s32 %r1, %r1, 1;

	// end inline asm
	// begin inline asm
	mov.s32 %r3, 0;

	// end inline asm
	st.local.v2.u32 	[%rd2], {%r1, %r3};
	mov.u64 	%rd3, $str;
	cvta.global.u64 	%rd4, %rd3;
	{ // callseq 0, 0
	.param .b64 param0;
	st.param.b64 	[param0], %rd4;
	.param .b64 param1;
	st.param.b64 	[param1], %rd1;
	.param .b32 retval0;
	call.uni (retval0), 
	vprintf, 
	(
	param0, 
	param1
	);
	ld.param.b32 	%r4, [retval0];
	} // callseq 0
	ret;

}


// ===== COMPILED SASS (sm_100) =====

	.target	sm_100

	.elftype	@"ET_EXEC"


//--------------------- .note.nv.tkinfo           --------------------------
	.section	.note.nv.tkinfo,"",@"SHT_NOTE"
	.sectionflags	@"SHF_NOTE_NV_TKINFO"
	.tkinfo
        /*0018*/ 	.word	0x00000002
        /*0030*/ 	.string	""
        /*0030*/ 	.string	"ptxas"
        /*0030*/ 	.string	"Cuda compilation tools, release 13.0, V13.0.88"
        /*0030*/ 	.string	"Build cuda_13.0.r13.0/compiler.36424714_0"
        /*0030*/ 	.string	"-arch sm_100 -m 64 "



//--------------------- .note.nv.cuinfo           --------------------------
	.section	.note.nv.cuinfo,"",@"SHT_NOTE"
	.sectionflags	@"SHF_NOTE_NV_CUINFO"
        /*0018*/ 	.short	0x0002
        /*001a*/ 	.short	0x0064
        /*001c*/ 	.short	0x0082
	.zero		2


//--------------------- .nv.info                  --------------------------
	.section	.nv.info,"",@"SHT_CUDA_INFO"
	.align	4


	//----- nvinfo : EIATTR_REGCOUNT
	.align		4
        /*0000*/ 	.byte	0x04, 0x2f
        /*0002*/ 	.short	(.L_2 - .L_1)
	.align		4
.L_1:
        /*0004*/ 	.word	index@(_Z3addi)
        /*0008*/ 	.word	0x00000018


	//----- nvinfo : EIATTR_FRAME_SIZE
	.align		4
.L_2:
        /*000c*/ 	.byte	0x04, 0x11
        /*000e*/ 	.short	(.L_4 - .L_3)
	.align		4
.L_3:
        /*0010*/ 	.word	index@(_Z3addi)
        /*0014*/ 	.word	0x00000008


	//----- nvinfo : EIATTR_MIN_STACK_SIZE
	.align		4
.L_4:
        /*0018*/ 	.byte	0x04, 0x12
        /*001a*/ 	.short	(.L_6 - .L_5)
	.align		4
.L_5:
        /*001c*/ 	.word	index@(_Z3addi)
        /*0020*/ 	.word	0x00000008
.L_6:


//--------------------- .nv.compat                --------------------------
	.section	.nv.compat,"",@"SHT_CUDA_COMPAT_INFO"
	.align	4
        /*0000*/ 	.byte	0x02, 0x09, 0x00, 0x00, 0x02, 0x02, 0x01, 0x00, 0x02, 0x05, 0x05, 0x00, 0x03, 0x07, 0x01, 0x01
        /*0010*/ 	.byte	0x02, 0x03, 0x00, 0x00, 0x02, 0x06, 0x01, 0x00, 0x04, 0x0b, 0x08, 0x00, 0x09, 0x00, 0x00, 0x00
        /*0020*/ 	.byte	0x00, 0x00, 0x00, 0x00


//--------------------- .nv.info._Z3addi          --------------------------
	.section	.nv.info._Z3addi,"",@"SHT_CUDA_INFO"
	.sectionflags	@""
	.align	4


	//----- nvinfo : EIATTR_CUDA_API_VERSION
	.align		4
        /*0000*/ 	.byte	0x04, 0x37
        /*0002*/ 	.short	(.L_8 - .L_7)
.L_7:
        /*0004*/ 	.word	0x00000082


	//----- nvinfo : EIATTR_KPARAM_INFO
	.align		4
.L_8:
        /*0008*/ 	.byte	0x04, 0x17
        /*000a*/ 	.short	(.L_10 - .L_9)
.L_9:
        /*000c*/ 	.word	0x00000000
        /*0010*/ 	.short	0x0000
        /*0012*/ 	.short	0x0000
        /*0014*/ 	.byte	0x00, 0xf0, 0x11, 0x00


	//----- nvinfo : EIATTR_SPARSE_MMA_MASK
	.align		4
.L_10:
        /*0018*/ 	.byte	0x03, 0x50
        /*001a*/ 	.short	0x0000


	//----- nvinfo : EIATTR_MAXREG_COUNT
	.align		4
        /*001c*/ 	.byte	0x03, 0x1b
        /*001e*/ 	.short	0x00ff


	//----- nvinfo : EIATTR_EXTERNS
	.align		4
        /*0020*/ 	.byte	0x04, 0x0f
        /*0022*/ 	.short	(.L_12 - .L_11)


	//   ....[0]....
	.align		4
.L_11:
        /*0024*/ 	.word	index@(vprintf)


	//----- nvinfo : EIATTR_MERCURY_ISA_VERSION
	.align		4
.L_12:
        /*0028*/ 	.byte	0x03, 0x5f
        /*002a*/ 	.short	0x0101


	//----- nvinfo : EIATTR_VRC_CTA_INIT_COUNT
	.align		4
        /*002c*/ 	.byte	0x02, 0x4a
	.zero		1
	.zero		1


	//----- nvinfo : EIATTR_SYSCALL_OFFSETS
	.align		4
        /*0030*/ 	.byte	0x04, 0x46
        /*0032*/ 	.short	(.L_14 - .L_13)


	//   ....[0]....
.L_13:
        /*0034*/ 	.word	0x000000f0


	//----- nvinfo : EIATTR_EXIT_INSTR_OFFSETS
	.align		4
.L_14:
        /*0038*/ 	.byte	0x04, 0x1c
        /*003a*/ 	.short	(.L_16 - .L_15)


	//   ....[0]....
.L_15:
        /*003c*/ 	.word	0x00000100


	//----- nvinfo : EIATTR_CBANK_PARAM_SIZE
	.align		4
.L_16:
        /*0040*/ 	.byte	0x03, 0x19
        /*0042*/ 	.short	0x0004


	//----- nvinfo : EIATTR_PARAM_CBANK
	.align		4
        /*0044*/ 	.byte	0x04, 0x0a
        /*0046*/ 	.short	(.L_18 - .L_17)
	.align		4
.L_17:
        /*0048*/ 	.word	index@(.nv.constant0._Z3addi)
        /*004c*/ 	.short	0x0380
        /*004e*/ 	.short	0x0004


	//----- nvinfo : EIATTR_SW_WAR
	.align		4
.L_18:
        /*0050*/ 	.byte	0x04, 0x36
        /*0052*/ 	.short	(.L_20 - .L_19)
.L_19:
        /*0054*/ 	.word	0x00000008
.L_20:


//--------------------- .nv.callgraph             --------------------------
	.section	.nv.callgraph,"",@"SHT_CUDA_CALLGRAPH"
	.align	4
	.sectionentsize	8
	.align		4
        /*0000*/ 	.word	0x00000000
	.align		4
        /*0004*/ 	.word	0xffffffff
	.align		4
        /*0008*/ 	.word	index@(_Z3addi)
	.align		4
        /*000c*/ 	.word	index@(vprintf)
	.align		4
        /*0010*/ 	.word	0x00000000
	.align		4
        /*0014*/ 	.word	0xfffffffe
	.align		4
        /*0018*/ 	.word	0x00000000
	.align		4
        /*001c*/ 	.word	0xfffffffd
	.align		4
        /*0020*/ 	.word	0x00000000
	.align		4
        /*0024*/ 	.word	0xfffffffc


//--------------------- .nv.constant4             --------------------------
	.section	.nv.constant4,"a",@progbits
	.align	8
	.align		8
.nv.constant4:
        /*0000*/ 	.dword	vprintf
	.align		8
        /*0008*/ 	.dword	$str


//--------------------- .text._Z3addi             --------------------------
	.section	.text._Z3addi,"ax",@progbits
	.align	128
        .global         _Z3addi
        .type           _Z3addi,@function
        .size           _Z3addi,(.L_x_2 - _Z3addi)
        .other          _Z3addi,@"STO_CUDA_ENTRY STV_DEFAULT"
_Z3addi:
.text._Z3addi:
[----:B------:R-:W0:Y:S01]  /*0000*/  LDC R1, c[0x0][0x37c] ;  /* 0x0000df00ff017b82 */ /* 0x000e220000000800 */
[----:B------:R-:W-:Y:S02]  /*0010*/  HFMA2 R3, -RZ, RZ, 0, 0 ;  /* 0x00000000ff037431 */ /* 0x000fe400000001ff */
[----:B0-----:R-:W-:Y:S01]  /*0020*/  VIADD R1, R1, 0xfffffff8 ;  /* 0xfffffff801017836 */ /* 0x001fe20000000000 */
[----:B------:R-:W-:Y:S01]  /*0030*/  MOV R0, 0x0 ;  /* 0x0000000000007802 */ /* 0x000fe20000000f00 */
[----:B------:R-:W-:Y:S01]  /*0040*/  VIADD R2, R2, 0x2 ;  /* 0x0000000202027836 */ /* 0x000fe20000000000 */
[----:B------:R-:W0:Y:S02]  /*0050*/  LDCU UR4, c[0x0][0x2f8] ;  /* 0x00005f00ff0477ac */ /* 0x000e240008000800 */
[----:B------:R1:W2:Y:S02]  /*0060*/  LDC.64 R8, c[0x4][R0] ;  /* 0x0100000000087b82 */ /* 0x0002a40000000a00 */
[----:B------:R1:W-:Y:S01]  /*0070*/  STL.64 [R1], R2 ;  /* 0x0000000201007387 */ /* 0x0003e20000100a00 */
[----:B------:R-:W3:Y:S01]  /*0080*/  LDCU.64 UR6, c[0x4][0x8] ;  /* 0x01000100ff0677ac */ /* 0x000ee20008000a00 */
[----:B------:R-:W4:Y:S01]  /*0090*/  LDCU UR5, c[0x0][0x2fc] ;  /* 0x00005f80ff0577ac */ /* 0x000f220008000800 */
[----:B0-----:R-:W-:Y:S01]  /*00a0*/  IADD3 R6, P0, PT, R1, UR4, RZ ;  /* 0x0000000401067c10 */ /* 0x001fe2000ff1e0ff */
[----:B---3--:R-:W-:Y:S01]  /*00b0*/  IMAD.U32 R4, RZ, RZ, UR6 ;  /* 0x00000006ff047e24 */ /* 0x008fe2000f8e00ff */
[----:B------:R-:W-:-:S03]  /*00c0*/  MOV R5, UR7 ;  /* 0x0000000700057c02 */ /* 0x000fc60008000f00 */
[----:B-1--4-:R-:W-:-:S08]  /*00d0*/  IMAD.X R7, RZ, RZ, UR5, P0 ;  /* 0x00000005ff077e24 */ /* 0x012fd000080e06ff */
[----:B------:R-:W-:-:S07]  /*00e0*/  LEPC R20, `(.L_x_0) ;  /* 0x000000001014794e */ /* 0x000fce0000000000 */
[----:B--2---:R-:W-:Y:S05]  /*00f0*/  CALL.ABS.NOINC R8 ;  /* 0x0000000008007343 */ /* 0x004fea0003c00000 */
.L_x_0:
[----:B------:R-:W-:Y:S05]  /*0100*/  EXIT ;  /* 0x000000000000794d */ /* 0x000fea0003800000 */
.L_x_1:
[----:B------:R-:W-:-:S00]  /*0110*/  BRA `(.L_x_1) ;  /* 0xfffffffc00fc7947 */ /* 0x000fc0000383ffff */
[----:B------:R-:W-:-:S00]  /*0120*/  NOP ;  /* 0x0000000000007918 */ /* 0x000fc00000000000 */
        /* <DEDUP_REMOVED lines=13> */
.L_x_2:


//--------------------- .nv.global.init           --------------------------
	.section	.nv.global.init,"aw",@progbits
.nv.global.init:
	.type		$str,@object
	.size		$str,(.L_0 - $str)
$str:
        /*0000*/ 	.byte	0x69, 0x20, 0x3d, 0x20, 0x25, 0x64, 0x2c, 0x20, 0x6a, 0x20, 0x3d, 0x20, 0x25, 0x64, 0x0a, 0x00
.L_0:


//--------------------- .nv.shared.reserved.0     --------------------------
	.section	.nv.shared.reserved.0,"aw",@nobits
	.weak		__nv_reservedSMEM_offset_0_alias
	.size		__nv_reservedSMEM_offset_0_alias, 0, 64
	.other		__nv_reservedSMEM_offset_0_alias,@"STO_CUDA_RESERVED_SHARED STV_DEFAULT"
__nv_reservedSMEM_offset_0_alias:
	.zero		0
	.zero		64


//--------------------- .nv.constant0._Z3addi     --------------------------
	.section	.nv.constant0._Z3addi,"a",@progbits
	.sectionflags	@""
	.align	4
.nv.constant0._Z3addi:
	.zero		900


//--------------------- SYMBOLS --------------------------

	.type		.nv.reservedSmem.offset0,@object
	.size		.nv.reservedSmem.offset0,0x4
	.type		vprintf,@function
